	.headerflags	@"EF_CUDA_TEXMODE_UNIFIED EF_CUDA_64BIT_ADDRESS EF_CUDA_ACCELERATORS EF_CUDA_SM90 EF_CUDA_VIRTUAL_SM(EF_CUDA_SM90)"
	.elftype	@"ET_EXEC"


//--------------------- .nv.info                  --------------------------
	.section	.nv.info,"",@"SHT_CUDA_INFO"
	.align	4


	//----- nvinfo : EIATTR_REGCOUNT
	.align		4
        /*0000*/ 	.byte	0x04, 0x2f
        /*0002*/ 	.short	(.L_3 - .L_2)
	.align		4
.L_2:
        /*0004*/ 	.word	index@(triton_poi_fused__native_batch_norm_legit_no_training_add_native_batch_norm_backward_relu_31)
        /*0008*/ 	.word	0x00000020


	//----- nvinfo : EIATTR_MIN_STACK_SIZE
	.align		4
.L_3:
        /*000c*/ 	.byte	0x04, 0x12
        /*000e*/ 	.short	(.L_5 - .L_4)
	.align		4
.L_4:
        /*0010*/ 	.word	index@(triton_poi_fused__native_batch_norm_legit_no_training_add_native_batch_norm_backward_relu_31)
        /*0014*/ 	.word	0x00000000


	//----- nvinfo : EIATTR_FRAME_SIZE
	.align		4
.L_5:
        /*0018*/ 	.byte	0x04, 0x11
        /*001a*/ 	.short	(.L_7 - .L_6)
	.align		4
.L_6:
        /*001c*/ 	.word	index@(triton_poi_fused__native_batch_norm_legit_no_training_add_native_batch_norm_backward_relu_31)
        /*0020*/ 	.word	0x00000000


	//----- nvinfo : EIATTR_MIN_STACK_SIZE
	.align		4
.L_7:
        /*0024*/ 	.byte	0x04, 0x12
        /*0026*/ 	.short	(.L_9 - .L_8)
	.align		4
.L_8:
        /*0028*/ 	.word	index@(triton_poi_fused__native_batch_norm_legit_no_training_add_native_batch_norm_backward_relu_31)
        /*002c*/ 	.word	0x00000000
.L_9:


//--------------------- .nv.info.triton_poi_fused__native_batch_norm_legit_no_training_add_native_batch_norm_backward_relu_31 --------------------------
	.section	.nv.info.triton_poi_fused__native_batch_norm_legit_no_training_add_native_batch_norm_backward_relu_31,"",@"SHT_CUDA_INFO"
	.sectionflags	@""
	.align	4


	//----- nvinfo : EIATTR_CUDA_API_VERSION
	.align		4
        /*0000*/ 	.byte	0x04, 0x37
        /*0002*/ 	.short	(.L_11 - .L_10)
.L_10:
        /*0004*/ 	.word	0x0000007c


	//----- nvinfo : EIATTR_KPARAM_INFO
	.align		4
.L_11:
        /*0008*/ 	.byte	0x04, 0x17
        /*000a*/ 	.short	(.L_13 - .L_12)
.L_12:
        /*000c*/ 	.word	0x00000000
        /*0010*/ 	.short	0x0008
        /*0012*/ 	.short	0x0040
        /*0014*/ 	.byte	0x00, 0xf0, 0x11, 0x00


	//----- nvinfo : EIATTR_KPARAM_INFO
	.align		4
.L_13:
        /*0018*/ 	.byte	0x04, 0x17
        /*001a*/ 	.short	(.L_15 - .L_14)
.L_14:
        /*001c*/ 	.word	0x00000000
        /*0020*/ 	.short	0x0007
        /*0022*/ 	.short	0x0038
        /*0024*/ 	.byte	0x00, 0xf4, 0x21, 0x00


	//----- nvinfo : EIATTR_KPARAM_INFO
	.align		4
.L_15:
        /*0028*/ 	.byte	0x04, 0x17
        /*002a*/ 	.short	(.L_17 - .L_16)
.L_16:
        /*002c*/ 	.word	0x00000000
        /*0030*/ 	.short	0x0006
        /*0032*/ 	.short	0x0030
        /*0034*/ 	.byte	0x00, 0xf4, 0x21, 0x00


	//----- nvinfo : EIATTR_KPARAM_INFO
	.align		4
.L_17:
        /*0038*/ 	.byte	0x04, 0x17
        /*003a*/ 	.short	(.L_19 - .L_18)
.L_18:
        /*003c*/ 	.word	0x00000000
        /*0040*/ 	.short	0x0005
        /*0042*/ 	.short	0x0028
        /*0044*/ 	.byte	0x00, 0xf4, 0x21, 0x00


	//----- nvinfo : EIATTR_KPARAM_INFO
	.align		4
.L_19:
        /*0048*/ 	.byte	0x04, 0x17
        /*004a*/ 	.short	(.L_21 - .L_20)
.L_20:
        /*004c*/ 	.word	0x00000000
        /*0050*/ 	.short	0x0004
        /*0052*/ 	.short	0x0020
        /*0054*/ 	.byte	0x00, 0xf4, 0x21, 0x00


	//----- nvinfo : EIATTR_KPARAM_INFO
	.align		4
.L_21:
        /*0058*/ 	.byte	0x04, 0x17
        /*005a*/ 	.short	(.L_23 - .L_22)
.L_22:
        /*005c*/ 	.word	0x00000000
        /*0060*/ 	.short	0x0003
        /*0062*/ 	.short	0x0018
        /*0064*/ 	.byte	0x00, 0xf4, 0x21, 0x00


	//----- nvinfo : EIATTR_KPARAM_INFO
	.align		4
.L_23:
        /*0068*/ 	.byte	0x04, 0x17
        /*006a*/ 	.short	(.L_25 - .L_24)
.L_24:
        /*006c*/ 	.word	0x00000000
        /*0070*/ 	.short	0x0002
        /*0072*/ 	.short	0x0010
        /*0074*/ 	.byte	0x00, 0xf4, 0x21, 0x00


	//----- nvinfo : EIATTR_KPARAM_INFO
	.align		4
.L_25:
        /*0078*/ 	.byte	0x04, 0x17
        /*007a*/ 	.short	(.L_27 - .L_26)
.L_26:
        /*007c*/ 	.word	0x00000000
        /*0080*/ 	.short	0x0001
        /*0082*/ 	.short	0x0008
        /*0084*/ 	.byte	0x00, 0xf4, 0x21, 0x00


	//----- nvinfo : EIATTR_KPARAM_INFO
	.align		4
.L_27:
        /*0088*/ 	.byte	0x04, 0x17
        /*008a*/ 	.short	(.L_29 - .L_28)
.L_28:
        /*008c*/ 	.word	0x00000000
        /*0090*/ 	.short	0x0000
        /*0092*/ 	.short	0x0000
        /*0094*/ 	.byte	0x00, 0xf4, 0x21, 0x00


	//----- nvinfo : EIATTR_SPARSE_MMA_MASK
	.align		4
.L_29:
        /*0098*/ 	.byte	0x03, 0x50
        /*009a*/ 	.short	0x0000


	//----- nvinfo : EIATTR_MAXREG_COUNT
	.align		4
        /*009c*/ 	.byte	0x03, 0x1b
        /*009e*/ 	.short	0x00ff


	//----- nvinfo : EIATTR_EXIT_INSTR_OFFSETS
	.align		4
        /*00a0*/ 	.byte	0x04, 0x1c
        /*00a2*/ 	.short	(.L_31 - .L_30)


	//   ....[0]....
.L_30:
        /*00a4*/ 	.word	0x00000810


	//----- nvinfo : EIATTR_REQNTID
	.align		4
.L_31:
        /*00a8*/ 	.byte	0x04, 0x10
        /*00aa*/ 	.short	(.L_33 - .L_32)
.L_32:
        /*00ac*/ 	.word	0x00000080
        /*00b0*/ 	.word	0x00000001
        /*00b4*/ 	.word	0x00000001


	//----- nvinfo : EIATTR_CBANK_PARAM_SIZE
	.align		4
.L_33:
        /*00b8*/ 	.byte	0x03, 0x19
        /*00ba*/ 	.short	0x0044


	//----- nvinfo : EIATTR_PARAM_CBANK
	.align		4
        /*00bc*/ 	.byte	0x04, 0x0a
        /*00be*/ 	.short	(.L_35 - .L_34)
	.align		4
.L_34:
        /*00c0*/ 	.word	index@(.nv.constant0.triton_poi_fused__native_batch_norm_legit_no_training_add_native_batch_norm_backward_relu_31)
        /*00c4*/ 	.short	0x0210
        /*00c6*/ 	.short	0x0044


	//----- nvinfo : EIATTR_SW_WAR
	.align		4
.L_35:
        /*00c8*/ 	.byte	0x04, 0x36
        /*00ca*/ 	.short	(.L_37 - .L_36)
.L_36:
        /*00cc*/ 	.word	0x00000008
.L_37:


//--------------------- .nv.callgraph             --------------------------
	.section	.nv.callgraph,"",@"SHT_CUDA_CALLGRAPH"
	.align	4
	.sectionentsize	8
	.align		4
        /*0000*/ 	.word	0x00000000
	.align		4
        /*0004*/ 	.word	0xffffffff
	.align		4
        /*0008*/ 	.word	0x00000000
	.align		4
        /*000c*/ 	.word	0xfffffffe
	.align		4
        /*0010*/ 	.word	0x00000000
	.align		4
        /*0014*/ 	.word	0xfffffffd
	.align		4
        /*0018*/ 	.word	0x00000000
	.align		4
        /*001c*/ 	.word	0xfffffffc


//--------------------- .nv.constant4             --------------------------
	.section	.nv.constant4,"a",@progbits
	.align	8
	.align		8
.nv.constant4:
        /*0000*/ 	.dword	_$_str
	.align		8
        /*0008*/ 	.dword	_$_str_$_2


//--------------------- .text.triton_poi_fused__native_batch_norm_legit_no_training_add_native_batch_norm_backward_relu_31 --------------------------
	.section	.text.triton_poi_fused__native_batch_norm_legit_no_training_add_native_batch_norm_backward_relu_31,"ax",@progbits
	.align	128
        .global         triton_poi_fused__native_batch_norm_legit_no_training_add_native_batch_norm_backward_relu_31
        .type           triton_poi_fused__native_batch_norm_legit_no_training_add_native_batch_norm_backward_relu_31,@function
        .size           triton_poi_fused__native_batch_norm_legit_no_training_add_native_batch_norm_backward_relu_31,(.L_x_1 - triton_poi_fused__native_batch_norm_legit_no_training_add_native_batch_norm_backward_relu_31)
        .other          triton_poi_fused__native_batch_norm_legit_no_training_add_native_batch_norm_backward_relu_31,@"STO_CUDA_ENTRY STV_DEFAULT"
triton_poi_fused__native_batch_norm_legit_no_training_add_native_batch_norm_backward_relu_31:
.text.triton_poi_fused__native_batch_norm_legit_no_training_add_native_batch_norm_backward_relu_31:
[----:B------:R-:W-:Y:S01]  /*0000*/  LDC R1, c[0x0][0x28] ;  /* 0x00000a00ff017b82 */ /* 0x000fe20000000800 */
[----:B------:R-:W1:Y:S07]  /*0010*/  S2R R0, SR_TID.X ;  /* 0x0000000000007919 */ /* 0x000e6e0000002100 */
[----:B------:R-:W2:Y:S01]  /*0020*/  LDC.64 R4, c[0x0][0x228] ;  /* 0x00008a00ff047b82 */ /* 0x000ea20000000a00 */
[----:B------:R-:W-:Y:S01]  /*0030*/  ULDC.64 UR4, c[0x0][0x208] ;  /* 0x0000820000047ab9 */ /* 0x000fe20000000a00 */
[----:B------:R-:W3:Y:S06]  /*0040*/  S2R R7, SR_CTAID.X ;  /* 0x0000000000077919 */ /* 0x000eec0000002500 */
[----:B------:R-:W4:Y:S08]  /*0050*/  LDC.64 R8, c[0x0][0x210] ;  /* 0x00008400ff087b82 */ /* 0x000f300000000a00 */
[----:B------:R-:W5:Y:S01]  /*0060*/  LDC.64 R10, c[0x0][0x218] ;  /* 0x00008600ff0a7b82 */ /* 0x000f620000000a00 */
[----:B------:R-:W-:-:S07]  /*0070*/  HFMA2.MMA R15, -RZ, RZ, 1.625, 0 ;  /* 0x3e800000ff0f7435 */ /* 0x000fce00000001ff */
[----:B------:R-:W4:Y:S01]  /*0080*/  LDC.64 R12, c[0x0][0x220] ;  /* 0x00008800ff0c7b82 */ /* 0x000f220000000a00 */
[----:B-1----:R-:W-:Y:S02]  /*0090*/  SHF.L.U32 R0, R0, 0x2, RZ ;  /* 0x0000000200007819 */ /* 0x002fe400000006ff */
[----:B---3--:R-:W-:Y:S02]  /*00a0*/  SHF.R.S32.HI R3, RZ, 0x15, R7 ;  /* 0x00000015ff037819 */ /* 0x008fe40000011407 */
[----:B------:R-:W-:Y:S02]  /*00b0*/  LOP3.LUT R0, R0, 0x1fc, RZ, 0xc0, !PT ;  /* 0x000001fc00007812 */ /* 0x000fe400078ec0ff */
[----:B------:R-:W-:Y:S02]  /*00c0*/  SGXT R3, R3, 0x1 ;  /* 0x000000010303781a */ /* 0x000fe40000000200 */
[----:B------:R-:W-:-:S04]  /*00d0*/  LEA R2, R7, R0, 0xa ;  /* 0x0000000007027211 */ /* 0x000fc800078e50ff */
[----:B------:R-:W-:-:S04]  /*00e0*/  LEA.HI R3, R3, R2, RZ, 0x7 ;  /* 0x0000000203037211 */ /* 0x000fc800078f38ff */
[----:B------:R-:W-:-:S04]  /*00f0*/  LOP3.LUT R3, R3, 0xffffff80, RZ, 0xc0, !PT ;  /* 0xffffff8003037812 */ /* 0x000fc800078ec0ff */
[----:B------:R-:W-:-:S05]  /*0100*/  IADD3 R29, R2, -R3, RZ ;  /* 0x80000003021d7210 */ /* 0x000fca0007ffe0ff */
[----:B--2---:R-:W-:-:S06]  /*0110*/  IMAD.WIDE R4, R29, 0x4, R4 ;  /* 0x000000041d047825 */ /* 0x004fcc00078e0204 */
[----:B------:R-:W2:Y:S01]  /*0120*/  LDG.E.EL.128 R4, desc[UR4][R4.64] ;  /* 0x0000000404047981 */ /* 0x000ea2000c2e1d00 */
[----:B0---4-:R-:W-:-:S04]  /*0130*/  IMAD.WIDE R12, R29, 0x4, R12 ;  /* 0x000000041d0c7825 */ /* 0x011fc800078e020c */
[----:B--2---:R-:W-:Y:S01]  /*0140*/  FADD R0, R4, 9.9999997473787516356e-06 ;  /* 0x3727c5ac04007421 */ /* 0x004fe20000000000 */
[----:B------:R-:W-:Y:S01]  /*0150*/  FADD R3, R5, 9.9999997473787516356e-06 ;  /* 0x3727c5ac05037421 */ /* 0x000fe20000000000 */
[----:B------:R-:W-:Y:S01]  /*0160*/  FADD R6, R6, 9.9999997473787516356e-06 ;  /* 0x3727c5ac06067421 */ /* 0x000fe20000000000 */
[----:B------:R-:W-:Y:S01]  /*0170*/  FADD R7, R7, 9.9999997473787516356e-06 ;  /* 0x3727c5ac07077421 */ /* 0x000fe20000000000 */
[C---:B------:R-:W-:Y:S02]  /*0180*/  IMAD.WIDE R4, R2.reuse, 0x4, R8 ;  /* 0x0000000402047825 */ /* 0x040fe400078e0208 */
[----:B------:R-:W0:Y:S02]  /*0190*/  MUFU.SQRT R0, R0 ;  /* 0x0000000000007308 */ /* 0x000e240000002000 */
[----:B-----5:R-:W-:Y:S01]  /*01a0*/  IMAD.WIDE R8, R2, 0x4, R10 ;  /* 0x0000000402087825 */ /* 0x020fe200078e020a */
[----:B------:R-:W2:Y:S04]  /*01b0*/  LDG.E.128 R20, desc[UR4][R4.64] ;  /* 0x0000000404147981 */ /* 0x000ea8000c1e1d00 */
[----:B------:R-:W2:Y:S01]  /*01c0*/  LDG.E.128 R16, desc[UR4][R8.64] ;  /* 0x0000000408107981 */ /* 0x000ea2000c1e1d00 */
[----:B------:R-:W1:Y:S01]  /*01d0*/  MUFU.SQRT R3, R3 ;  /* 0x0000000300037308 */ /* 0x000e620000002000 */
[----:B0-----:R-:W-:-:S07]  /*01e0*/  FSETP.GT.AND P6, PT, R0, 8.50705917302346158658e+37, PT ;  /* 0x7e8000000000780b */ /* 0x001fce0003fc4000 */
[----:B------:R0:W3:Y:S01]  /*01f0*/  MUFU.SQRT R24, R7 ;  /* 0x0000000700187308 */ /* 0x0000e20000002000 */
[----:B------:R-:W-:Y:S02]  /*0200*/  FSETP.GEU.AND P3, PT, R0, 1.175494350822287508e-38, PT ;  /* 0x008000000000780b */ /* 0x000fe40003f6e000 */
[----:B-1----:R-:W-:-:S05]  /*0210*/  FSETP.GT.AND P5, PT, R3, 8.50705917302346158658e+37, PT ;  /* 0x7e8000000300780b */ /* 0x002fca0003fa4000 */
[----:B------:R-:W1:Y:S01]  /*0220*/  MUFU.SQRT R6, R6 ;  /* 0x0000000600067308 */ /* 0x000e620000002000 */
[----:B------:R-:W-:Y:S02]  /*0230*/  FSETP.GEU.AND P2, PT, R3, 1.175494350822287508e-38, PT ;  /* 0x008000000300780b */ /* 0x000fe40003f4e000 */
[----:B0-----:R-:W-:Y:S01]  /*0240*/  FSEL R7, R15, 1, P6 ;  /* 0x3f8000000f077808 */ /* 0x001fe20003000000 */
[----:B------:R-:W-:Y:S01]  /*0250*/  @P6 FMUL R0, R0, 0.25 ;  /* 0x3e80000000006820 */ /* 0x000fe20000400000 */
[----:B---3--:R-:W-:-:S03]  /*0260*/  FSETP.GT.AND P0, PT, R24, 8.50705917302346158658e+37, PT ;  /* 0x7e8000001800780b */ /* 0x008fc60003f04000 */
[----:B------:R-:W-:Y:S01]  /*0270*/  @!P3 FMUL R0, R0, 16777216 ;  /* 0x4b8000000000b820 */ /* 0x000fe20000400000 */
[----:B------:R-:W-:Y:S01]  /*0280*/  FSETP.GEU.AND P6, PT, R24, 1.175494350822287508e-38, PT ;  /* 0x008000001800780b */ /* 0x000fe20003fce000 */
[----:B------:R-:W-:-:S04]  /*0290*/  @P5 FMUL R3, R3, 0.25 ;  /* 0x3e80000003035820 */ /* 0x000fc80000400000 */
[----:B------:R-:W0:Y:S01]  /*02a0*/  MUFU.RCP R0, R0 ;  /* 0x0000000000007308 */ /* 0x000e220000001000 */
[C---:B-1----:R-:W-:Y:S02]  /*02b0*/  FSETP.GT.AND P4, PT, R6.reuse, 8.50705917302346158658e+37, PT ;  /* 0x7e8000000600780b */ /* 0x042fe40003f84000 */
[----:B------:R-:W-:Y:S01]  /*02c0*/  FSETP.GEU.AND P1, PT, R6, 1.175494350822287508e-38, PT ;  /* 0x008000000600780b */ /* 0x000fe20003f2e000 */
[----:B------:R-:W-:Y:S01]  /*02d0*/  @!P2 FMUL R3, R3, 16777216 ;  /* 0x4b8000000303a820 */ /* 0x000fe20000400000 */
[----:B------:R-:W-:-:S03]  /*02e0*/  @P0 FMUL R24, R24, 0.25 ;  /* 0x3e80000018180820 */ /* 0x000fc60000400000 */
[----:B------:R0:W1:Y:S01]  /*02f0*/  MUFU.RCP R10, R3 ;  /* 0x00000003000a7308 */ /* 0x0000620000001000 */
[----:B------:R-:W-:-:S05]  /*0300*/  @!P6 FMUL R24, R24, 16777216 ;  /* 0x4b8000001818e820 */ /* 0x000fca0000400000 */
[----:B------:R-:W-:-:S04]  /*0310*/  @P4 FMUL R6, R6, 0.25 ;  /* 0x3e80000006064820 */ /* 0x000fc80000400000 */
[----:B------:R-:W-:Y:S01]  /*0320*/  @!P1 FMUL R6, R6, 16777216 ;  /* 0x4b80000006069820 */ /* 0x000fe20000400000 */
[----:B------:R-:W3:Y:S01]  /*0330*/  MUFU.RCP R24, R24 ;  /* 0x0000001800187308 */ /* 0x000ee20000001000 */
[C---:B------:R-:W-:Y:S02]  /*0340*/  FSEL R11, R15.reuse, 1, P5 ;  /* 0x3f8000000f0b7808 */ /* 0x040fe40002800000 */
[----:B------:R-:W-:-:S05]  /*0350*/  FSEL R14, R15, 1, P4 ;  /* 0x3f8000000f0e7808 */ /* 0x000fca0002000000 */
[----:B------:R4:W5:Y:S01]  /*0360*/  MUFU.RCP R25, R6 ;  /* 0x0000000600197308 */ /* 0x0009620000001000 */
[----:B------:R-:W-:Y:S01]  /*0370*/  FSEL R15, R15, 1, P0 ;  /* 0x3f8000000f0f7808 */ /* 0x000fe20000000000 */
[----:B------:R-:W-:Y:S01]  /*0380*/  @!P3 FMUL R7, R7, 16777216 ;  /* 0x4b8000000707b820 */ /* 0x000fe20000400000 */
[----:B------:R-:W-:Y:S01]  /*0390*/  @!P2 FMUL R11, R11, 16777216 ;  /* 0x4b8000000b0ba820 */ /* 0x000fe20000400000 */
[----:B------:R-:W-:Y:S02]  /*03a0*/  @!P1 FMUL R14, R14, 16777216 ;  /* 0x4b8000000e0e9820 */ /* 0x000fe40000400000 */
[----:B0-----:R-:W-:Y:S01]  /*03b0*/  FMUL R3, R0, R7 ;  /* 0x0000000700037220 */ /* 0x001fe20000400000 */
[----:B------:R-:W-:Y:S01]  /*03c0*/  @!P6 FMUL R15, R15, 16777216 ;  /* 0x4b8000000f0fe820 */ /* 0x000fe20000400000 */
[----:B-1----:R-:W-:Y:S01]  /*03d0*/  FMUL R0, R10, R11 ;  /* 0x0000000b0a007220 */ /* 0x002fe20000400000 */
[----:B----4-:R-:W4:Y:S04]  /*03e0*/  LDG.E.128 R4, desc[UR4][R4.64+0x800] ;  /* 0x0008000404047981 */ /* 0x010f28000c1e1d00 */
[----:B------:R-:W4:Y:S01]  /*03f0*/  LDG.E.128 R8, desc[UR4][R8.64+0x800] ;  /* 0x0008000408087981 */ /* 0x000f22000c1e1d00 */
[----:B---3--:R-:W-:Y:S01]  /*0400*/  FMUL R24, R24, R15 ;  /* 0x0000000f18187220 */ /* 0x008fe20000400000 */
[----:B-----5:R-:W-:-:S02]  /*0410*/  FMUL R25, R25, R14 ;  /* 0x0000000e19197220 */ /* 0x020fc40000400000 */
[----:B------:R-:W3:Y:S01]  /*0420*/  LDG.E.EL.128 R12, desc[UR4][R12.64] ;  /* 0x000000040c0c7981 */ /* 0x000ee2000c2e1d00 */
[----:B--2---:R-:W-:Y:S01]  /*0430*/  FADD R26, R21, R17 ;  /* 0x00000011151a7221 */ /* 0x004fe20000000000 */
[----:B------:R-:W-:Y:S02]  /*0440*/  FADD R27, R20, R16 ;  /* 0x00000010141b7221 */ /* 0x000fe40000000000 */
[----:B------:R-:W0:Y:S08]  /*0450*/  LDC.64 R16, c[0x0][0x230] ;  /* 0x00008c00ff107b82 */ /* 0x000e300000000a00 */
[----:B------:R-:W1:Y:S01]  /*0460*/  LDC.64 R20, c[0x0][0x238] ;  /* 0x00008e00ff147b82 */ /* 0x000e620000000a00 */
[----:B------:R-:W-:Y:S01]  /*0470*/  FADD R28, R23, R19 ;  /* 0x00000013171c7221 */ /* 0x000fe20000000000 */
[----:B------:R-:W-:Y:S01]  /*0480*/  FADD R19, R22, R18 ;  /* 0x0000001216137221 */ /* 0x000fe20000000000 */
[----:B0-----:R-:W-:-:S04]  /*0490*/  IMAD.WIDE R16, R29, 0x4, R16 ;  /* 0x000000041d107825 */ /* 0x001fc800078e0210 */
[----:B-1----:R-:W-:-:S04]  /*04a0*/  IMAD.WIDE R20, R29, 0x4, R20 ;  /* 0x000000041d147825 */ /* 0x002fc800078e0214 */
[----:B----4-:R-:W-:Y:S01]  /*04b0*/  FADD R23, R6, R10 ;  /* 0x0000000a06177221 */ /* 0x010fe20000000000 */
[----:B---3--:R-:W-:-:S03]  /*04c0*/  FADD R6, -R14, R19 ;  /* 0x000000130e067221 */ /* 0x008fc60000000100 */
[----:B------:R-:W-:Y:S01]  /*04d0*/  FADD R14, -R14, R23 ;  /* 0x000000170e0e7221 */ /* 0x000fe20000000100 */
[----:B------:R-:W2:Y:S04]  /*04e0*/  LDG.E.EL.128 R16, desc[UR4][R16.64] ;  /* 0x0000000410107981 */ /* 0x000ea8000c2e1d00 */
[----:B------:R-:W2:Y:S01]  /*04f0*/  LDG.E.EL.128 R20, desc[UR4][R20.64] ;  /* 0x0000000414147981 */ /* 0x000ea2000c2e1d00 */
[----:B------:R-:W-:Y:S01]  /*0500*/  FADD R11, R7, R11 ;  /* 0x0000000b070b7221 */ /* 0x000fe20000000000 */
[----:B------:R-:W-:Y:S01]  /*0510*/  FADD R7, -R15, R28 ;  /* 0x0000001c0f077221 */ /* 0x000fe20000000100 */
[----:B------:R-:W-:Y:S02]  /*0520*/  FADD R10, R5, R9 ;  /* 0x00000009050a7221 */ /* 0x000fe40000000000 */
[----:B------:R-:W-:Y:S01]  /*0530*/  FADD R15, -R15, R11 ;  /* 0x0000000b0f0f7221 */ /* 0x000fe20000000100 */
[----:B------:R-:W-:Y:S01]  /*0540*/  FADD R5, R4, R8 ;  /* 0x0000000804057221 */ /* 0x000fe20000000000 */
[C---:B------:R-:W-:Y:S01]  /*0550*/  FMUL R9, R25.reuse, R6 ;  /* 0x0000000619097220 */ /* 0x040fe20000400000 */
[C---:B------:R-:W-:Y:S01]  /*0560*/  FMUL R8, R24.reuse, R7 ;  /* 0x0000000718087220 */ /* 0x040fe20000400000 */
[----:B------:R-:W-:Y:S01]  /*0570*/  FMUL R25, R25, R14 ;  /* 0x0000000e19197220 */ /* 0x000fe20000400000 */
[----:B------:R-:W-:Y:S01]  /*0580*/  FMUL R24, R24, R15 ;  /* 0x0000000f18187220 */ /* 0x000fe20000400000 */
[----:B------:R-:W0:Y:S01]  /*0590*/  LDC.64 R28, c[0x0][0x240] ;  /* 0x00009000ff1c7b82 */ /* 0x000e220000000a00 */
[C---:B------:R-:W-:Y:S01]  /*05a0*/  FADD R4, -R12.reuse, R27 ;  /* 0x0000001b0c047221 */ /* 0x040fe20000000100 */
[----:B------:R-:W-:Y:S01]  /*05b0*/  FADD R12, -R12, R5 ;  /* 0x000000050c0c7221 */ /* 0x000fe20000000100 */
[C---:B------:R-:W-:Y:S01]  /*05c0*/  FADD R5, -R13.reuse, R26 ;  /* 0x0000001a0d057221 */ /* 0x040fe20000000100 */
[----:B------:R-:W-:-:S03]  /*05d0*/  FADD R13, -R13, R10 ;  /* 0x0000000a0d0d7221 */ /* 0x000fc60000000100 */
[----:B------:R-:W-:Y:S01]  /*05e0*/  FMUL R10, R0, R5 ;  /* 0x00000005000a7220 */ /* 0x000fe20000400000 */
[C-C-:B--2---:R-:W-:Y:S01]  /*05f0*/  FFMA R9, R18.reuse, R9, R22.reuse ;  /* 0x0000000912097223 */ /* 0x144fe20000000016 */
[C-C-:B------:R-:W-:Y:S01]  /*0600*/  FFMA R11, R19.reuse, R8, R23.reuse ;  /* 0x00000008130b7223 */ /* 0x140fe20000000017 */
[----:B------:R-:W-:Y:S01]  /*0610*/  FFMA R18, R18, R25, R22 ;  /* 0x0000001912127223 */ /* 0x000fe20000000016 */
[----:B------:R-:W-:Y:S02]  /*0620*/  FFMA R19, R19, R24, R23 ;  /* 0x0000001813137223 */ /* 0x000fe40000000017 */
[----:B------:R-:W1:Y:S01]  /*0630*/  LDC.64 R22, c[0x0][0x248] ;  /* 0x00009200ff167b82 */ /* 0x000e620000000a00 */
[----:B------:R-:W-:Y:S01]  /*0640*/  FMUL R8, R0, R13 ;  /* 0x0000000d00087220 */ /* 0x000fe20000400000 */
[C---:B------:R-:W-:Y:S01]  /*0650*/  FMUL R25, R3.reuse, R4 ;  /* 0x0000000403197220 */ /* 0x040fe20000400000 */
[----:B------:R-:W-:Y:S01]  /*0660*/  FMUL R3, R3, R12 ;  /* 0x0000000c03037220 */ /* 0x000fe20000400000 */
[C-C-:B------:R-:W-:Y:S01]  /*0670*/  FFMA R0, R17.reuse, R10, R21.reuse ;  /* 0x0000000a11007223 */ /* 0x140fe20000000015 */
[----:B------:R-:W-:Y:S01]  /*0680*/  FFMA R17, R17, R8, R21 ;  /* 0x0000000811117223 */ /* 0x000fe20000000015 */
[C-C-:B------:R-:W-:Y:S01]  /*0690*/  FFMA R8, R16.reuse, R25, R20.reuse ;  /* 0x0000001910087223 */ /* 0x140fe20000000014 */
[----:B------:R-:W-:Y:S01]  /*06a0*/  FFMA R16, R16, R3, R20 ;  /* 0x0000000310107223 */ /* 0x000fe20000000014 */
[----:B------:R-:W-:-:S02]  /*06b0*/  FSETP.GEU.AND P6, PT, R19, RZ, PT ;  /* 0x000000ff1300720b */ /* 0x000fc40003fce000 */
[----:B------:R-:W-:Y:S02]  /*06c0*/  FSETP.GEU.AND P2, PT, R9, RZ, PT ;  /* 0x000000ff0900720b */ /* 0x000fe40003f4e000 */
[----:B------:R-:W-:Y:S02]  /*06d0*/  SEL R19, R19, RZ, P6 ;  /* 0x000000ff13137207 */ /* 0x000fe40003000000 */
[----:B------:R-:W-:Y:S02]  /*06e0*/  FSETP.GEU.AND P5, PT, R18, RZ, PT ;  /* 0x000000ff1200720b */ /* 0x000fe40003fae000 */
[----:B------:R-:W-:Y:S02]  /*06f0*/  FSETP.GEU.AND P4, PT, R17, RZ, PT ;  /* 0x000000ff1100720b */ /* 0x000fe40003f8e000 */
[----:B------:R-:W-:Y:S02]  /*0700*/  FSETP.GEU.AND P0, PT, R16, RZ, PT ;  /* 0x000000ff1000720b */ /* 0x000fe40003f0e000 */
[----:B------:R-:W-:-:S02]  /*0710*/  FSETP.GEU.AND P3, PT, R11, RZ, PT ;  /* 0x000000ff0b00720b */ /* 0x000fc40003f6e000 */
[----:B------:R-:W-:Y:S02]  /*0720*/  FSETP.GEU.AND P1, PT, R0, RZ, PT ;  /* 0x000000ff0000720b */ /* 0x000fe40003f2e000 */
[----:B------:R-:W-:Y:S01]  /*0730*/  FSETP.GEU.AND P6, PT, R8, RZ, PT ;  /* 0x000000ff0800720b */ /* 0x000fe20003fce000 */
[----:B0-----:R-:W-:Y:S01]  /*0740*/  IMAD.WIDE R20, R2, 0x4, R28 ;  /* 0x0000000402147825 */ /* 0x001fe200078e021c */
[----:B------:R-:W-:Y:S02]  /*0750*/  SEL R10, R9, RZ, P2 ;  /* 0x000000ff090a7207 */ /* 0x000fe40001000000 */
[----:B------:R-:W-:Y:S01]  /*0760*/  SEL R18, R18, RZ, P5 ;  /* 0x000000ff12127207 */ /* 0x000fe20002800000 */
[----:B-1----:R-:W-:Y:S01]  /*0770*/  IMAD.WIDE R22, R2, 0x4, R22 ;  /* 0x0000000402167825 */ /* 0x002fe200078e0216 */
[----:B------:R-:W-:Y:S02]  /*0780*/  SEL R17, R17, RZ, P4 ;  /* 0x000000ff11117207 */ /* 0x000fe40002000000 */
[----:B------:R-:W-:-:S02]  /*0790*/  SEL R11, R11, RZ, P3 ;  /* 0x000000ff0b0b7207 */ /* 0x000fc40001800000 */
[----:B------:R-:W-:Y:S02]  /*07a0*/  SEL R9, R0, RZ, P1 ;  /* 0x000000ff00097207 */ /* 0x000fe40000800000 */
[----:B------:R-:W-:Y:S02]  /*07b0*/  SEL R8, R8, RZ, P6 ;  /* 0x000000ff08087207 */ /* 0x000fe40003000000 */
[----:B------:R-:W-:-:S03]  /*07c0*/  SEL R16, R16, RZ, P0 ;  /* 0x000000ff10107207 */ /* 0x000fc60000000000 */
[----:B------:R-:W-:Y:S04]  /*07d0*/  STG.E.128 desc[UR4][R20.64], R8 ;  /* 0x0000000814007986 */ /* 0x000fe8000c101d04 */
[----:B------:R-:W-:Y:S04]  /*07e0*/  STG.E.128 desc[UR4][R20.64+0x800], R16 ;  /* 0x0008001014007986 */ /* 0x000fe8000c101d04 */
[----:B------:R-:W-:Y:S04]  /*07f0*/  STG.E.128 desc[UR4][R22.64], R4 ;  /* 0x0000000416007986 */ /* 0x000fe8000c101d04 */
[----:B------:R-:W-:Y:S01]  /*0800*/  STG.E.128 desc[UR4][R22.64+0x800], R12 ;  /* 0x0008000c16007986 */ /* 0x000fe2000c101d04 */
[----:B------:R-:W-:Y:S05]  /*0810*/  EXIT ;  /* 0x000000000000794d */ /* 0x000fea0003800000 */
.L_x_0:
[----:B------:R-:W-:-:S00]  /*0820*/  BRA `(.L_x_0) ;  /* 0xfffffffc00fc7947 */ /* 0x000fc0000383ffff */
[----:B------:R-:W-:-:S00]  /*0830*/  NOP ;  /* 0x0000000000007918 */ /* 0x000fc00000000000 */
        /* <DEDUP_REMOVED lines=12> */
.L_x_1:


//--------------------- .nv.global.init           --------------------------
	.section	.nv.global.init,"aw",@progbits
.nv.global.init:
	.type		_$_str,@object
	.size		_$_str,(_$_str_$_2 - _$_str)
_$_str:
        /*0000*/ 	.byte	0x5f, 0x5f, 0x43, 0x55, 0x44, 0x41, 0x5f, 0x46, 0x54, 0x5a, 0x00
	.type		_$_str_$_2,@object
	.size		_$_str_$_2,(.L_1 - _$_str_$_2)
_$_str_$_2:
        /*000b*/ 	.byte	0x5f, 0x5f, 0x43, 0x55, 0x44, 0x41, 0x5f, 0x50, 0x52, 0x45, 0x43, 0x5f, 0x53, 0x51, 0x52, 0x54
        /*001b*/ 	.byte	0x00
.L_1:


//--------------------- .nv.constant0.triton_poi_fused__native_batch_norm_legit_no_training_add_native_batch_norm_backward_relu_31 --------------------------
	.section	.nv.constant0.triton_poi_fused__native_batch_norm_legit_no_training_add_native_batch_norm_backward_relu_31,"a",@progbits
	.sectionflags	@""
	.align	4
.nv.constant0.triton_poi_fused__native_batch_norm_legit_no_training_add_native_batch_norm_backward_relu_31:
	.zero		596
